	.headerflags	@"EF_CUDA_TEXMODE_UNIFIED EF_CUDA_64BIT_ADDRESS EF_CUDA_ACCELERATORS EF_CUDA_SM90 EF_CUDA_VIRTUAL_SM(EF_CUDA_SM90)"
	.elftype	@"ET_EXEC"


//--------------------- .nv.info                  --------------------------
	.section	.nv.info,"",@"SHT_CUDA_INFO"
	.align	4


	//----- nvinfo : EIATTR_REGCOUNT
	.align		4
        /*0000*/ 	.byte	0x04, 0x2f
        /*0002*/ 	.short	(.L_2 - .L_1)
	.align		4
.L_1:
        /*0004*/ 	.word	index@(triton_red_fused_native_group_norm_12)
        /*0008*/ 	.word	0x00000020


	//----- nvinfo : EIATTR_MIN_STACK_SIZE
	.align		4
.L_2:
        /*000c*/ 	.byte	0x04, 0x12
        /*000e*/ 	.short	(.L_4 - .L_3)
	.align		4
.L_3:
        /*0010*/ 	.word	index@(triton_red_fused_native_group_norm_12)
        /*0014*/ 	.word	0x00000000


	//----- nvinfo : EIATTR_FRAME_SIZE
	.align		4
.L_4:
        /*0018*/ 	.byte	0x04, 0x11
        /*001a*/ 	.short	(.L_6 - .L_5)
	.align		4
.L_5:
        /*001c*/ 	.word	index@(triton_red_fused_native_group_norm_12)
        /*0020*/ 	.word	0x00000000


	//----- nvinfo : EIATTR_MIN_STACK_SIZE
	.align		4
.L_6:
        /*0024*/ 	.byte	0x04, 0x12
        /*0026*/ 	.short	(.L_8 - .L_7)
	.align		4
.L_7:
        /*0028*/ 	.word	index@(triton_red_fused_native_group_norm_12)
        /*002c*/ 	.word	0x00000000
.L_8:


//--------------------- .nv.info.triton_red_fused_native_group_norm_12 --------------------------
	.section	.nv.info.triton_red_fused_native_group_norm_12,"",@"SHT_CUDA_INFO"
	.sectionflags	@""
	.align	4


	//----- nvinfo : EIATTR_CUDA_API_VERSION
	.align		4
        /*0000*/ 	.byte	0x04, 0x37
        /*0002*/ 	.short	(.L_10 - .L_9)
.L_9:
        /*0004*/ 	.word	0x0000007c


	//----- nvinfo : EIATTR_KPARAM_INFO
	.align		4
.L_10:
        /*0008*/ 	.byte	0x04, 0x17
        /*000a*/ 	.short	(.L_12 - .L_11)
.L_11:
        /*000c*/ 	.word	0x00000000
        /*0010*/ 	.short	0x0004
        /*0012*/ 	.short	0x001c
        /*0014*/ 	.byte	0x00, 0xf0, 0x11, 0x00


	//----- nvinfo : EIATTR_KPARAM_INFO
	.align		4
.L_12:
        /*0018*/ 	.byte	0x04, 0x17
        /*001a*/ 	.short	(.L_14 - .L_13)
.L_13:
        /*001c*/ 	.word	0x00000000
        /*0020*/ 	.short	0x0003
        /*0022*/ 	.short	0x0018
        /*0024*/ 	.byte	0x00, 0xf0, 0x11, 0x00


	//----- nvinfo : EIATTR_KPARAM_INFO
	.align		4
.L_14:
        /*0028*/ 	.byte	0x04, 0x17
        /*002a*/ 	.short	(.L_16 - .L_15)
.L_15:
        /*002c*/ 	.word	0x00000000
        /*0030*/ 	.short	0x0002
        /*0032*/ 	.short	0x0010
        /*0034*/ 	.byte	0x00, 0xf4, 0x21, 0x00


	//----- nvinfo : EIATTR_KPARAM_INFO
	.align		4
.L_16:
        /*0038*/ 	.byte	0x04, 0x17
        /*003a*/ 	.short	(.L_18 - .L_17)
.L_17:
        /*003c*/ 	.word	0x00000000
        /*0040*/ 	.short	0x0001
        /*0042*/ 	.short	0x0008
        /*0044*/ 	.byte	0x00, 0xf4, 0x21, 0x00


	//----- nvinfo : EIATTR_KPARAM_INFO
	.align		4
.L_18:
        /*0048*/ 	.byte	0x04, 0x17
        /*004a*/ 	.short	(.L_20 - .L_19)
.L_19:
        /*004c*/ 	.word	0x00000000
        /*0050*/ 	.short	0x0000
        /*0052*/ 	.short	0x0000
        /*0054*/ 	.byte	0x00, 0xf4, 0x21, 0x00


	//----- nvinfo : EIATTR_SPARSE_MMA_MASK
	.align		4
.L_20:
        /*0058*/ 	.byte	0x03, 0x50
        /*005a*/ 	.short	0x0000


	//----- nvinfo : EIATTR_MAXREG_COUNT
	.align		4
        /*005c*/ 	.byte	0x03, 0x1b
        /*005e*/ 	.short	0x0080


	//----- nvinfo : EIATTR_COOP_GROUP_MASK_REGIDS
	.align		4
        /*0060*/ 	.byte	0x04, 0x29
        /*0062*/ 	.short	(.L_22 - .L_21)


	//   ....[0]....
.L_21:
        /*0064*/ 	.word	0xffffffff


	//   ....[1]....
        /*0068*/ 	.word	0xffffffff


	//   ....[2]....
        /*006c*/ 	.word	0xffffffff


	//   ....[3]....
        /*0070*/ 	.word	0xffffffff


	//   ....[4]....
        /*0074*/ 	.word	0xffffffff


	//   ....[5]....
        /*0078*/ 	.word	0xffffffff


	//   ....[6]....
        /*007c*/ 	.word	0xffffffff


	//   ....[7]....
        /*0080*/ 	.word	0xffffffff


	//   ....[8]....
        /*0084*/ 	.word	0xffffffff


	//   ....[9]....
        /*0088*/ 	.word	0xffffffff


	//   ....[10]....
        /*008c*/ 	.word	0xffffffff


	//   ....[11]....
        /*0090*/ 	.word	0xffffffff


	//   ....[12]....
        /*0094*/ 	.word	0xffffffff


	//   ....[13]....
        /*0098*/ 	.word	0xffffffff


	//   ....[14]....
        /*009c*/ 	.word	0xffffffff


	//   ....[15]....
        /*00a0*/ 	.word	0xffffffff


	//   ....[16]....
        /*00a4*/ 	.word	0xffffffff


	//   ....[17]....
        /*00a8*/ 	.word	0xffffffff


	//   ....[18]....
        /*00ac*/ 	.word	0xffffffff


	//   ....[19]....
        /*00b0*/ 	.word	0xffffffff


	//   ....[20]....
        /*00b4*/ 	.word	0xffffffff


	//   ....[21]....
        /*00b8*/ 	.word	0xffffffff


	//----- nvinfo : EIATTR_COOP_GROUP_INSTR_OFFSETS
	.align		4
.L_22:
        /*00bc*/ 	.byte	0x04, 0x28
        /*00be*/ 	.short	(.L_24 - .L_23)


	//   ....[0]....
.L_23:
        /*00c0*/ 	.word	0x000006d0


	//   ....[1]....
        /*00c4*/ 	.word	0x00000710


	//   ....[2]....
        /*00c8*/ 	.word	0x00000820


	//   ....[3]....
        /*00cc*/ 	.word	0x00000870


	//   ....[4]....
        /*00d0*/ 	.word	0x00000970


	//   ....[5]....
        /*00d4*/ 	.word	0x000009a0


	//   ....[6]....
        /*00d8*/ 	.word	0x00000aa0


	//   ....[7]....
        /*00dc*/ 	.word	0x00000ae0


	//   ....[8]....
        /*00e0*/ 	.word	0x00000bd0


	//   ....[9]....
        /*00e4*/ 	.word	0x00000c00


	//   ....[10]....
        /*00e8*/ 	.word	0x00000d80


	//   ....[11]....
        /*00ec*/ 	.word	0x00000dd0


	//   ....[12]....
        /*00f0*/ 	.word	0x00000df0


	//   ....[13]....
        /*00f4*/ 	.word	0x00000e20


	//   ....[14]....
        /*00f8*/ 	.word	0x00000eb0


	//   ....[15]....
        /*00fc*/ 	.word	0x00000f40


	//   ....[16]....
        /*0100*/ 	.word	0x00000f80


	//   ....[17]....
        /*0104*/ 	.word	0x00001060


	//   ....[18]....
        /*0108*/ 	.word	0x00001090


	//   ....[19]....
        /*010c*/ 	.word	0x000010d0


	//   ....[20]....
        /*0110*/ 	.word	0x000011b0


	//   ....[21]....
        /*0114*/ 	.word	0x000011f0


	//----- nvinfo : EIATTR_EXIT_INSTR_OFFSETS
	.align		4
.L_24:
        /*0118*/ 	.byte	0x04, 0x1c
        /*011a*/ 	.short	(.L_26 - .L_25)


	//   ....[0]....
.L_25:
        /*011c*/ 	.word	0x000013d0


	//   ....[1]....
        /*0120*/ 	.word	0x00001410


	//----- nvinfo : EIATTR_REQNTID
	.align		4
.L_26:
        /*0124*/ 	.byte	0x04, 0x10
        /*0126*/ 	.short	(.L_28 - .L_27)
.L_27:
        /*0128*/ 	.word	0x00000200
        /*012c*/ 	.word	0x00000001
        /*0130*/ 	.word	0x00000001


	//----- nvinfo : EIATTR_CBANK_PARAM_SIZE
	.align		4
.L_28:
        /*0134*/ 	.byte	0x03, 0x19
        /*0136*/ 	.short	0x0020


	//----- nvinfo : EIATTR_PARAM_CBANK
	.align		4
        /*0138*/ 	.byte	0x04, 0x0a
        /*013a*/ 	.short	(.L_30 - .L_29)
	.align		4
.L_29:
        /*013c*/ 	.word	index@(.nv.constant0.triton_red_fused_native_group_norm_12)
        /*0140*/ 	.short	0x0210
        /*0142*/ 	.short	0x0020


	//----- nvinfo : EIATTR_SW_WAR
	.align		4
.L_30:
        /*0144*/ 	.byte	0x04, 0x36
        /*0146*/ 	.short	(.L_32 - .L_31)
.L_31:
        /*0148*/ 	.word	0x00000008
.L_32:


//--------------------- .nv.callgraph             --------------------------
	.section	.nv.callgraph,"",@"SHT_CUDA_CALLGRAPH"
	.align	4
	.sectionentsize	8
	.align		4
        /*0000*/ 	.word	0x00000000
	.align		4
        /*0004*/ 	.word	0xffffffff
	.align		4
        /*0008*/ 	.word	0x00000000
	.align		4
        /*000c*/ 	.word	0xfffffffe
	.align		4
        /*0010*/ 	.word	0x00000000
	.align		4
        /*0014*/ 	.word	0xfffffffd
	.align		4
        /*0018*/ 	.word	0x00000000
	.align		4
        /*001c*/ 	.word	0xfffffffc


//--------------------- .nv.constant4             --------------------------
	.section	.nv.constant4,"a",@progbits
	.align	8
	.align		8
.nv.constant4:
        /*0000*/ 	.dword	_$_str


//--------------------- .text.triton_red_fused_native_group_norm_12 --------------------------
	.section	.text.triton_red_fused_native_group_norm_12,"ax",@progbits
	.sectionflags	@"SHF_BARRIERS=1"
	.align	128
        .global         triton_red_fused_native_group_norm_12
        .type           triton_red_fused_native_group_norm_12,@function
        .size           triton_red_fused_native_group_norm_12,(.L_x_1 - triton_red_fused_native_group_norm_12)
        .other          triton_red_fused_native_group_norm_12,@"STO_CUDA_ENTRY STV_DEFAULT"
triton_red_fused_native_group_norm_12:
.text.triton_red_fused_native_group_norm_12:
[----:B------:R-:W0:Y:S01]  /*0000*/  LDC R1, c[0x0][0x28] ;  /* 0x00000a00ff017b82 */ /* 0x000e220000000800 */
[----:B------:R-:W1:Y:S07]  /*0010*/  S2R R21, SR_TID.X ;  /* 0x0000000000157919 */ /* 0x000e6e0000002100 */
[----:B------:R-:W2:Y:S01]  /*0020*/  LDC.64 R22, c[0x0][0x218] ;  /* 0x00008600ff167b82 */ /* 0x000ea20000000a00 */
[----:B------:R-:W-:Y:S01]  /*0030*/  CS2R R6, SRZ ;  /* 0x0000000000067805 */ /* 0x000fe2000001ff00 */
[----:B------:R-:W-:Y:S01]  /*0040*/  ULDC.64 UR6, c[0x0][0x208] ;  /* 0x0000820000067ab9 */ /* 0x000fe20000000a00 */
[----:B------:R-:W3:Y:S01]  /*0050*/  S2R R3, SR_CTAID.X ;  /* 0x0000000000037919 */ /* 0x000ee20000002500 */
[----:B------:R-:W-:-:S02]  /*0060*/  CS2R R8, SRZ ;  /* 0x0000000000087805 */ /* 0x000fc4000001ff00 */
[----:B------:R-:W-:Y:S02]  /*0070*/  CS2R R10, SRZ ;  /* 0x00000000000a7805 */ /* 0x000fe4000001ff00 */
[----:B-1----:R-:W-:-:S04]  /*0080*/  SHF.L.U32 R13, R21, 0x2, RZ ;  /* 0x00000002150d7819 */ /* 0x002fc800000006ff */
[----:B------:R-:W-:Y:S02]  /*0090*/  LOP3.LUT R0, R13, 0x7fc, RZ, 0xc0, !PT ;  /* 0x000007fc0d007812 */ /* 0x000fe400078ec0ff */
[C---:B---3--:R-:W-:Y:S02]  /*00a0*/  ISETP.GE.AND P0, PT, R3.reuse, 0x40, PT ;  /* 0x000000400300780c */ /* 0x048fe40003f06270 */
[----:B------:R-:W-:-:S05]  /*00b0*/  LEA R5, R3, R0, 0xc ;  /* 0x0000000003057211 */ /* 0x000fca00078e60ff */
[----:B--2---:R-:W-:Y:S01]  /*00c0*/  IMAD.WIDE R22, R5, 0x4, R22 ;  /* 0x0000000405167825 */ /* 0x004fe200078e0216 */
[----:B------:R-:W-:-:S05]  /*00d0*/  CS2R R4, SRZ ;  /* 0x0000000000047805 */ /* 0x000fca000001ff00 */
[----:B------:R-:W2:Y:S04]  /*00e0*/  @!P0 LDG.E.EF.128 R8, desc[UR6][R22.64+0x2000] ;  /* 0x0020000616088981 */ /* 0x000ea8000c0e1d00 */
[----:B------:R1:W3:Y:S01]  /*00f0*/  @!P0 LDG.E.EF.128 R4, desc[UR6][R22.64] ;  /* 0x0000000616048981 */ /* 0x0002e2000c0e1d00 */
[----:B------:R-:W-:Y:S02]  /*0100*/  FSEL R19, RZ, 4, P0 ;  /* 0x40800000ff137808 */ /* 0x000fe40000000000 */
[----:B------:R-:W-:Y:S01]  /*0110*/  FSEL R18, RZ, 6, P0 ;  /* 0x40c00000ff127808 */ /* 0x000fe20000000000 */
[----:B------:R-:W-:Y:S01]  /*0120*/  HFMA2.MMA R17, -RZ, RZ, 2, 0 ;  /* 0x40000000ff117435 */ /* 0x000fe200000001ff */
[C---:B------:R-:W-:Y:S01]  /*0130*/  FSETP.GEU.AND P1, PT, R19.reuse, 1.175494350822287508e-38, PT ;  /* 0x008000001300780b */ /* 0x040fe20003f2e000 */
[----:B------:R-:W-:Y:S01]  /*0140*/  FMUL R0, R19, 16777216 ;  /* 0x4b80000013007820 */ /* 0x000fe20000400000 */
[----:B------:R-:W-:Y:S01]  /*0150*/  FSEL R16, RZ, 8, P0 ;  /* 0x41000000ff107808 */ /* 0x000fe20000000000 */
[C---:B------:R-:W-:Y:S01]  /*0160*/  FMUL R25, R18.reuse, 16777216 ;  /* 0x4b80000012197820 */ /* 0x040fe20000400000 */
[----:B------:R-:W-:-:S02]  /*0170*/  FSETP.GEU.AND P2, PT, R18, 1.175494350822287508e-38, PT ;  /* 0x008000001200780b */ /* 0x000fc40003f4e000 */
[----:B------:R-:W-:Y:S01]  /*0180*/  FSEL R0, R0, R19, !P1 ;  /* 0x0000001300007208 */ /* 0x000fe20004800000 */
[C---:B-1----:R-:W-:Y:S01]  /*0190*/  FMUL R23, R16.reuse, 16777216 ;  /* 0x4b80000010177820 */ /* 0x042fe20000400000 */
[----:B------:R-:W-:Y:S02]  /*01a0*/  FSEL R22, R25, R18, !P2 ;  /* 0x0000001219167208 */ /* 0x000fe40005000000 */
[----:B------:R-:W-:Y:S02]  /*01b0*/  FSETP.GEU.AND P3, PT, R16, 1.175494350822287508e-38, PT ;  /* 0x008000001000780b */ /* 0x000fe40003f6e000 */
[----:B------:R-:W-:Y:S01]  /*01c0*/  FSEL R17, R17, 1, !P0 ;  /* 0x3f80000011117808 */ /* 0x000fe20004000000 */
[----:B------:R-:W1:Y:S01]  /*01d0*/  MUFU.RCP R0, R0 ;  /* 0x0000000000007308 */ /* 0x000e620000001000 */
[----:B------:R-:W-:Y:S02]  /*01e0*/  FSEL R20, RZ, 2, P0 ;  /* 0x40000000ff147808 */ /* 0x000fe40000000000 */
[----:B------:R-:W-:-:S03]  /*01f0*/  FSEL R2, R23, R16, !P3 ;  /* 0x0000001017027208 */ /* 0x000fc60005800000 */
[----:B------:R-:W-:Y:S02]  /*0200*/  FMUL R27, R20, 16777216 ;  /* 0x4b800000141b7820 */ /* 0x000fe40000400000 */
[----:B------:R-:W4:Y:S03]  /*0210*/  MUFU.RCP R22, R22 ;  /* 0x0000001600167308 */ /* 0x000f260000001000 */
[----:B------:R-:W-:-:S05]  /*0220*/  FSEL R29, R27, R20, !P1 ;  /* 0x000000141b1d7208 */ /* 0x000fca0004800000 */
[----:B------:R-:W5:Y:S01]  /*0230*/  MUFU.RCP R17, R17 ;  /* 0x0000001100117308 */ /* 0x000f620000001000 */
[----:B------:R-:W-:-:S07]  /*0240*/  FSEL R24, R27, R20, !P2 ;  /* 0x000000141b187208 */ /* 0x000fce0005000000 */
[----:B------:R-:W1:Y:S01]  /*0250*/  MUFU.RCP R2, R2 ;  /* 0x0000000200027308 */ /* 0x000e620000001000 */
[----:B------:R-:W-:Y:S02]  /*0260*/  FSETP.NEU.AND P1, PT, R19, RZ, PT ;  /* 0x000000ff1300720b */ /* 0x000fe40003f2d000 */
[----:B------:R-:W-:Y:S01]  /*0270*/  FSETP.NEU.AND P2, PT, R16, RZ, PT ;  /* 0x000000ff1000720b */ /* 0x000fe20003f4d000 */
[----:B------:R-:W1:Y:S01]  /*0280*/  S2UR UR5, SR_CgaCtaId ;  /* 0x00000000000579c3 */ /* 0x000e620000008800 */
[----:B------:R-:W-:Y:S02]  /*0290*/  UMOV UR4, 0x400 ;  /* 0x0000040000047882 */ /* 0x000fe40000000000 */
[----:B01----:R-:W-:Y:S01]  /*02a0*/  UPRMT UR4, UR5, 0x654, UR4 ;  /* 0x0000065405047896 */ /* 0x003fe20008000004 */
[----:B--2---:R-:W-:Y:S02]  /*02b0*/  SEL R23, R8, RZ, !P0 ;  /* 0x000000ff08177207 */ /* 0x004fe40004000000 */
[----:B---3--:R-:W-:-:S04]  /*02c0*/  SEL R4, R4, RZ, !P0 ;  /* 0x000000ff04047207 */ /* 0x008fc80004000000 */
[----:B------:R-:W-:Y:S01]  /*02d0*/  FSEL R25, R4, RZ, !P0 ;  /* 0x000000ff04197208 */ /* 0x000fe20004000000 */
[----:B------:R-:W-:Y:S01]  /*02e0*/  FMUL R4, R0, R29 ;  /* 0x0000001d00047220 */ /* 0x000fe20000400000 */
[----:B------:R-:W-:Y:S01]  /*02f0*/  SEL R5, R5, RZ, !P0 ;  /* 0x000000ff05057207 */ /* 0x000fe20004000000 */
[----:B----4-:R-:W-:Y:S01]  /*0300*/  FMUL R8, R22, R24 ;  /* 0x0000001816087220 */ /* 0x010fe20000400000 */
[----:B------:R-:W-:Y:S01]  /*0310*/  FSEL R29, R27, R20, !P3 ;  /* 0x000000141b1d7208 */ /* 0x000fe20005800000 */
[----:B------:R-:W-:Y:S01]  /*0320*/  FADD R0, -R25, R23 ;  /* 0x0000001719007221 */ /* 0x000fe20000000100 */
[----:B------:R-:W-:Y:S02]  /*0330*/  SEL R9, R9, RZ, !P0 ;  /* 0x000000ff09097207 */ /* 0x000fe40004000000 */
[----:B------:R-:W-:Y:S02]  /*0340*/  FSEL R27, R5, RZ, !P0 ;  /* 0x000000ff051b7208 */ /* 0x000fe40004000000 */
[----:B------:R-:W-:Y:S01]  /*0350*/  SEL R22, R6, RZ, !P0 ;  /* 0x000000ff06167207 */ /* 0x000fe20004000000 */
[----:B-----5:R-:W-:Y:S01]  /*0360*/  FFMA R6, R0, R17, R25 ;  /* 0x0000001100067223 */ /* 0x020fe20000000019 */
[----:B------:R-:W-:Y:S01]  /*0370*/  FMUL R5, R2, R29 ;  /* 0x0000001d02057220 */ /* 0x000fe20000400000 */
[----:B------:R-:W-:Y:S01]  /*0380*/  FADD R2, -R27, R9 ;  /* 0x000000091b027221 */ /* 0x000fe20000000100 */
[----:B------:R-:W-:Y:S01]  /*0390*/  SEL R10, R10, RZ, !P0 ;  /* 0x000000ff0a0a7207 */ /* 0x000fe20004000000 */
[----:B------:R-:W-:Y:S01]  /*03a0*/  FADD R29, R23, -R6 ;  /* 0x80000006171d7221 */ /* 0x000fe20000000000 */
[----:B------:R-:W-:Y:S01]  /*03b0*/  FSEL R25, R22, RZ, !P0 ;  /* 0x000000ff16197208 */ /* 0x000fe20004000000 */
[----:B------:R-:W-:Y:S01]  /*03c0*/  FFMA R22, R2, R17, R27 ;  /* 0x0000001102167223 */ /* 0x000fe2000000001b */
[----:B------:R-:W-:Y:S01]  /*03d0*/  SEL R23, R7, RZ, !P0 ;  /* 0x000000ff07177207 */ /* 0x000fe20004000000 */
[----:B------:R-:W-:-:S02]  /*03e0*/  FFMA R7, R0, R29, RZ ;  /* 0x0000001d00077223 */ /* 0x000fc400000000ff */
[----:B------:R-:W-:Y:S01]  /*03f0*/  FADD R0, -R25, R10 ;  /* 0x0000000a19007221 */ /* 0x000fe20000000100 */
[----:B------:R-:W-:Y:S01]  /*0400*/  FADD R9, R9, -R22 ;  /* 0x8000001609097221 */ /* 0x000fe20000000000 */
[----:B------:R-:W-:Y:S02]  /*0410*/  SEL R11, R11, RZ, !P0 ;  /* 0x000000ff0b0b7207 */ /* 0x000fe40004000000 */
[----:B------:R-:W-:Y:S01]  /*0420*/  FSEL R23, R23, RZ, !P0 ;  /* 0x000000ff17177208 */ /* 0x000fe20004000000 */
[----:B------:R-:W-:Y:S01]  /*0430*/  FFMA R25, R0, R17, R25 ;  /* 0x0000001100197223 */ /* 0x000fe20000000019 */
[----:B------:R-:W-:Y:S02]  /*0440*/  FSEL R6, R6, RZ, !P0 ;  /* 0x000000ff06067208 */ /* 0x000fe40004000000 */
[----:B------:R-:W-:Y:S01]  /*0450*/  FSEL R29, R22, RZ, !P0 ;  /* 0x000000ff161d7208 */ /* 0x000fe20004000000 */
[----:B------:R-:W-:Y:S01]  /*0460*/  FFMA R22, R2, R9, RZ ;  /* 0x0000000902167223 */ /* 0x000fe200000000ff */
[----:B------:R-:W-:Y:S01]  /*0470*/  FADD R2, -R23, R11 ;  /* 0x0000000b17027221 */ /* 0x000fe20000000100 */
[----:B------:R-:W-:Y:S01]  /*0480*/  FADD R27, R10, -R25 ;  /* 0x800000190a1b7221 */ /* 0x000fe20000000000 */
[----:B------:R-:W-:Y:S01]  /*0490*/  FSEL R9, R4, RZ, P1 ;  /* 0x000000ff04097208 */ /* 0x000fe20000800000 */
[----:B------:R-:W-:Y:S01]  /*04a0*/  FADD R29, -R6, R29 ;  /* 0x0000001d061d7221 */ /* 0x000fe20000000100 */
[----:B------:R-:W-:Y:S01]  /*04b0*/  FADD R7, R7, R22 ;  /* 0x0000001607077221 */ /* 0x000fe20000000000 */
[----:B------:R-:W-:Y:S01]  /*04c0*/  FFMA R4, R2, R17, R23 ;  /* 0x0000001102047223 */ /* 0x000fe20000000017 */
[----:B------:R-:W-:Y:S01]  /*04d0*/  FFMA R0, R0, R27, RZ ;  /* 0x0000001b00007223 */ /* 0x000fe200000000ff */
[----:B------:R-:W-:Y:S01]  /*04e0*/  FSETP.NEU.AND P1, PT, R18, RZ, PT ;  /* 0x000000ff1200720b */ /* 0x000fe20003f2d000 */
[----:B------:R-:W-:Y:S01]  /*04f0*/  FMUL R17, R29, R29 ;  /* 0x0000001d1d117220 */ /* 0x000fe20000400000 */
[----:B------:R-:W-:Y:S01]  /*0500*/  FSEL R25, R25, RZ, !P0 ;  /* 0x000000ff19197208 */ /* 0x000fe20004000000 */
[----:B------:R-:W-:Y:S01]  /*0510*/  FFMA R6, R29, R9, R6 ;  /* 0x000000091d067223 */ /* 0x000fe20000000006 */
[----:B------:R-:W-:Y:S01]  /*0520*/  FSEL R10, R7, RZ, !P0 ;  /* 0x000000ff070a7208 */ /* 0x000fe20004000000 */
[----:B------:R-:W-:Y:S01]  /*0530*/  FMUL R17, R20, R17 ;  /* 0x0000001114117220 */ /* 0x000fe20000400000 */
[----:B------:R-:W-:Y:S01]  /*0540*/  FSEL R7, R8, RZ, P1 ;  /* 0x000000ff08077208 */ /* 0x000fe20000800000 */
[----:B------:R-:W-:Y:S01]  /*0550*/  FADD R25, R25, -R6 ;  /* 0x8000000619197221 */ /* 0x000fe20000000000 */
[----:B------:R-:W-:Y:S01]  /*0560*/  FSEL R8, R0, RZ, !P0 ;  /* 0x000000ff00087208 */ /* 0x000fe20004000000 */
[----:B------:R-:W-:Y:S01]  /*0570*/  FADD R0, R16, R16 ;  /* 0x0000001010007221 */ /* 0x000fe20000000000 */
[----:B------:R-:W-:Y:S01]  /*0580*/  FFMA R17, R9, R17, R10 ;  /* 0x0000001109117223 */ /* 0x000fe2000000000a */
[----:B------:R-:W-:Y:S01]  /*0590*/  FMUL R10, R25, R25 ;  /* 0x00000019190a7220 */ /* 0x000fe20000400000 */
[----:B------:R-:W-:-:S02]  /*05a0*/  FADD R11, R11, -R4 ;  /* 0x800000040b0b7221 */ /* 0x000fc40000000000 */
[----:B------:R-:W-:Y:S01]  /*05b0*/  FSETP.GEU.AND P3, PT, |R0|, 1.175494350822287508e-38, PT ;  /* 0x008000000000780b */ /* 0x000fe20003f6e200 */
[----:B------:R-:W-:Y:S01]  /*05c0*/  FFMA R25, R25, R7, R6 ;  /* 0x0000000719197223 */ /* 0x000fe20000000006 */
[----:B------:R-:W-:Y:S01]  /*05d0*/  FSEL R4, R4, RZ, !P0 ;  /* 0x000000ff04047208 */ /* 0x000fe20004000000 */
[----:B------:R-:W-:Y:S01]  /*05e0*/  FADD R8, R8, R17 ;  /* 0x0000001108087221 */ /* 0x000fe20000000000 */
[----:B------:R-:W-:Y:S01]  /*05f0*/  FMUL R10, R19, R10 ;  /* 0x0000000a130a7220 */ /* 0x000fe20000400000 */
[C---:B------:R-:W-:Y:S01]  /*0600*/  FMUL R9, R0.reuse, 0.25 ;  /* 0x3e80000000097820 */ /* 0x040fe20000400000 */
[----:B------:R-:W-:Y:S01]  /*0610*/  FSETP.GT.AND P1, PT, |R0|, 8.50705917302346158658e+37, PT ;  /* 0x7e8000000000780b */ /* 0x000fe20003f24200 */
[----:B------:R-:W-:Y:S01]  /*0620*/  FFMA R2, R2, R11, RZ ;  /* 0x0000000b02027223 */ /* 0x000fe200000000ff */
[----:B------:R-:W-:Y:S01]  /*0630*/  FSEL R5, R5, RZ, P2 ;  /* 0x000000ff05057208 */ /* 0x000fe20001000000 */
[----:B------:R-:W-:Y:S01]  /*0640*/  FADD R6, R4, -R25 ;  /* 0x8000001904067221 */ /* 0x000fe20000000000 */
[----:B------:R-:W-:Y:S01]  /*0650*/  FFMA R7, R7, R10, R8 ;  /* 0x0000000a07077223 */ /* 0x000fe20000000008 */
[----:B------:R-:W-:-:S02]  /*0660*/  FSEL R8, R9, R0, P1 ;  /* 0x0000000009087208 */ /* 0x000fc40000800000 */
[----:B------:R-:W-:Y:S01]  /*0670*/  FSEL R4, R2, RZ, !P0 ;  /* 0x000000ff02047208 */ /* 0x000fe20004000000 */
[C---:B------:R-:W-:Y:S01]  /*0680*/  FMUL R11, R6.reuse, R6 ;  /* 0x00000006060b7220 */ /* 0x040fe20000400000 */
[----:B------:R-:W-:Y:S01]  /*0690*/  FFMA R2, R6, R5, R25 ;  /* 0x0000000506027223 */ /* 0x000fe20000000019 */
[----:B------:R-:W-:Y:S02]  /*06a0*/  @!P3 FMUL R8, R8, 16777216 ;  /* 0x4b8000000808b820 */ /* 0x000fe40000400000 */
[----:B------:R-:W-:Y:S01]  /*06b0*/  FADD R4, R4, R7 ;  /* 0x0000000704047221 */ /* 0x000fe20000000000 */
[----:B------:R-:W-:Y:S01]  /*06c0*/  FMUL R11, R18, R11 ;  /* 0x0000000b120b7220 */ /* 0x000fe20000400000 */
[----:B------:R-:W0:Y:S02]  /*06d0*/  SHFL.BFLY PT, R7, R2, 0x10, 0x1f ;  /* 0x0e001f0002077f89 */ /* 0x000e2400000e0000 */
[----:B------:R-:W1:Y:S01]  /*06e0*/  MUFU.RCP R8, R8 ;  /* 0x0000000800087308 */ /* 0x000e620000001000 */
[----:B------:R-:W-:Y:S01]  /*06f0*/  FFMA R11, R5, R11, R4 ;  /* 0x0000000b050b7223 */ /* 0x000fe20000000004 */
[----:B------:R-:W-:-:S04]  /*0700*/  FMUL R5, R16, 0.25 ;  /* 0x3e80000010057820 */ /* 0x000fc80000400000 */
[----:B------:R-:W2:Y:S01]  /*0710*/  SHFL.BFLY PT, R6, R11, 0x10, 0x1f ;  /* 0x0e001f000b067f89 */ /* 0x000ea200000e0000 */
[----:B------:R-:W-:Y:S01]  /*0720*/  FSEL R5, R5, R16, P1 ;  /* 0x0000001005057208 */ /* 0x000fe20000800000 */
[----:B------:R-:W-:-:S04]  /*0730*/  FADD R4, R0, R0 ;  /* 0x0000000000047221 */ /* 0x000fc80000000000 */
[----:B------:R-:W-:Y:S01]  /*0740*/  @!P3 FMUL R5, R5, 16777216 ;  /* 0x4b8000000505b820 */ /* 0x000fe20000400000 */
[----:B------:R-:W-:Y:S02]  /*0750*/  FSETP.GEU.AND P2, PT, |R4|, 1.175494350822287508e-38, PT ;  /* 0x008000000400780b */ /* 0x000fe40003f4e200 */
[----:B------:R-:W-:Y:S01]  /*0760*/  FSETP.NEU.AND P1, PT, R0, RZ, PT ;  /* 0x000000ff0000720b */ /* 0x000fe20003f2d000 */
[----:B-1----:R-:W-:Y:S01]  /*0770*/  FMUL R10, R8, R5 ;  /* 0x00000005080a7220 */ /* 0x002fe20000400000 */
[C---:B------:R-:W-:Y:S01]  /*0780*/  FMUL R5, R4.reuse, 0.25 ;  /* 0x3e80000004057820 */ /* 0x040fe20000400000 */
[----:B------:R-:W-:-:S03]  /*0790*/  FSETP.GT.AND P0, PT, |R4|, 8.50705917302346158658e+37, PT ;  /* 0x7e8000000400780b */ /* 0x000fc60003f04200 */
[----:B------:R-:W-:Y:S01]  /*07a0*/  FSEL R10, R10, RZ, P1 ;  /* 0x000000ff0a0a7208 */ /* 0x000fe20000800000 */
[----:B0-----:R-:W-:Y:S01]  /*07b0*/  FADD R7, -R2, R7 ;  /* 0x0000000702077221 */ /* 0x001fe20000000100 */
[----:B------:R-:W-:-:S03]  /*07c0*/  FSEL R18, R5, R4, P0 ;  /* 0x0000000405127208 */ /* 0x000fc60000000000 */
[C---:B------:R-:W-:Y:S01]  /*07d0*/  FMUL R17, R7.reuse, R7 ;  /* 0x0000000707117220 */ /* 0x040fe20000400000 */
[----:B------:R-:W-:Y:S01]  /*07e0*/  FFMA R2, R7, R10, R2 ;  /* 0x0000000a07027223 */ /* 0x000fe20000000002 */
[----:B------:R-:W-:Y:S02]  /*07f0*/  @!P2 FMUL R18, R18, 16777216 ;  /* 0x4b8000001212a820 */ /* 0x000fe40000400000 */
[----:B------:R-:W-:Y:S01]  /*0800*/  FMUL R17, R16, R17 ;  /* 0x0000001110117220 */ /* 0x000fe20000400000 */
[----:B--2---:R-:W-:Y:S01]  /*0810*/  FADD R11, R11, R6 ;  /* 0x000000060b0b7221 */ /* 0x004fe20000000000 */
[----:B------:R-:W0:Y:S02]  /*0820*/  SHFL.BFLY PT, R19, R2, 0x8, 0x1f ;  /* 0x0d001f0002137f89 */ /* 0x000e2400000e0000 */
[----:B------:R-:W1:Y:S01]  /*0830*/  MUFU.RCP R18, R18 ;  /* 0x0000001200127308 */ /* 0x000e620000001000 */
[----:B------:R-:W-:Y:S01]  /*0840*/  FFMA R11, R10, R17, R11 ;  /* 0x000000110a0b7223 */ /* 0x000fe2000000000b */
[----:B------:R-:W-:Y:S01]  /*0850*/  FSEL R9, R9, R0, P0 ;  /* 0x0000000009097208 */ /* 0x000fe20000000000 */
[----:B------:R-:W-:-:S03]  /*0860*/  FADD R6, R4, R4 ;  /* 0x0000000404067221 */ /* 0x000fc60000000000 */
[----:B------:R-:W2:Y:S01]  /*0870*/  SHFL.BFLY PT, R8, R11, 0x8, 0x1f ;  /* 0x0d001f000b087f89 */ /* 0x000ea200000e0000 */
[----:B------:R-:W-:Y:S01]  /*0880*/  @!P2 FMUL R9, R9, 16777216 ;  /* 0x4b8000000909a820 */ /* 0x000fe20000400000 */
[C---:B------:R-:W-:Y:S01]  /*0890*/  FSETP.GEU.AND P2, PT, |R6|.reuse, 1.175494350822287508e-38, PT ;  /* 0x008000000600780b */ /* 0x040fe20003f4e200 */
[C---:B------:R-:W-:Y:S01]  /*08a0*/  FMUL R7, R6.reuse, 0.25 ;  /* 0x3e80000006077820 */ /* 0x040fe20000400000 */
[----:B------:R-:W-:Y:S02]  /*08b0*/  FSETP.GT.AND P0, PT, |R6|, 8.50705917302346158658e+37, PT ;  /* 0x7e8000000600780b */ /* 0x000fe40003f04200 */
[----:B------:R-:W-:Y:S01]  /*08c0*/  FSETP.NEU.AND P1, PT, R4, RZ, PT ;  /* 0x000000ff0400720b */ /* 0x000fe20003f2d000 */
[----:B-1----:R-:W-:Y:S01]  /*08d0*/  FMUL R9, R18, R9 ;  /* 0x0000000912097220 */ /* 0x002fe20000400000 */
[----:B------:R-:W-:-:S04]  /*08e0*/  FSEL R10, R7, R6, P0 ;  /* 0x00000006070a7208 */ /* 0x000fc80000000000 */
[----:B------:R-:W-:Y:S01]  /*08f0*/  FSEL R9, R9, RZ, P1 ;  /* 0x000000ff09097208 */ /* 0x000fe20000800000 */
[----:B0-----:R-:W-:Y:S02]  /*0900*/  FADD R19, -R2, R19 ;  /* 0x0000001302137221 */ /* 0x001fe40000000100 */
[----:B------:R-:W-:Y:S02]  /*0910*/  @!P2 FMUL R10, R10, 16777216 ;  /* 0x4b8000000a0aa820 */ /* 0x000fe40000400000 */
[C---:B------:R-:W-:Y:S01]  /*0920*/  FMUL R17, R19.reuse, R19 ;  /* 0x0000001313117220 */ /* 0x040fe20000400000 */
[----:B------:R-:W-:-:S03]  /*0930*/  FFMA R2, R19, R9, R2 ;  /* 0x0000000913027223 */ /* 0x000fc60000000002 */
[----:B------:R-:W0:Y:S01]  /*0940*/  MUFU.RCP R10, R10 ;  /* 0x0000000a000a7308 */ /* 0x000e220000001000 */
[----:B------:R-:W-:Y:S01]  /*0950*/  FMUL R17, R0, R17 ;  /* 0x0000001100117220 */ /* 0x000fe20000400000 */
[----:B--2---:R-:W-:Y:S02]  /*0960*/  FADD R8, R11, R8 ;  /* 0x000000080b087221 */ /* 0x004fe40000000000 */
[----:B------:R-:W1:Y:S02]  /*0970*/  SHFL.BFLY PT, R11, R2, 0x4, 0x1f ;  /* 0x0c801f00020b7f89 */ /* 0x000e6400000e0000 */
[----:B------:R-:W-:Y:S01]  /*0980*/  FFMA R8, R9, R17, R8 ;  /* 0x0000001109087223 */ /* 0x000fe20000000008 */
[----:B------:R-:W-:-:S04]  /*0990*/  FSEL R5, R5, R4, P0 ;  /* 0x0000000405057208 */ /* 0x000fc80000000000 */
[----:B------:R-:W2:Y:S01]  /*09a0*/  SHFL.BFLY PT, R9, R8, 0x4, 0x1f ;  /* 0x0c801f0008097f89 */ /* 0x000ea200000e0000 */
[----:B------:R-:W-:Y:S01]  /*09b0*/  @!P2 FMUL R5, R5, 16777216 ;  /* 0x4b8000000505a820 */ /* 0x000fe20000400000 */
[C---:B------:R-:W-:Y:S01]  /*09c0*/  FADD R0, R6.reuse, R6 ;  /* 0x0000000606007221 */ /* 0x040fe20000000000 */
[----:B------:R-:W-:Y:S02]  /*09d0*/  FSETP.NEU.AND P0, PT, R6, RZ, PT ;  /* 0x000000ff0600720b */ /* 0x000fe40003f0d000 */
[----:B0-----:R-:W-:Y:S02]  /*09e0*/  FMUL R5, R10, R5 ;  /* 0x000000050a057220 */ /* 0x001fe40000400000 */
[----:B------:R-:W-:-:S03]  /*09f0*/  FSETP.GEU.AND P1, PT, |R0|, 1.175494350822287508e-38, PT ;  /* 0x008000000000780b */ /* 0x000fc60003f2e200 */
[----:B------:R-:W-:Y:S01]  /*0a00*/  FSEL R16, R5, RZ, P0 ;  /* 0x000000ff05107208 */ /* 0x000fe20000000000 */
[C---:B------:R-:W-:Y:S01]  /*0a10*/  FMUL R5, R0.reuse, 0.25 ;  /* 0x3e80000000057820 */ /* 0x040fe20000400000 */
[----:B------:R-:W-:-:S04]  /*0a20*/  FSETP.GT.AND P0, PT, |R0|, 8.50705917302346158658e+37, PT ;  /* 0x7e8000000000780b */ /* 0x000fc80003f04200 */
[----:B------:R-:W-:Y:S01]  /*0a30*/  FSEL R10, R5, R0, P0 ;  /* 0x00000000050a7208 */ /* 0x000fe20000000000 */
[----:B-1----:R-:W-:-:S04]  /*0a40*/  FADD R11, -R2, R11 ;  /* 0x0000000b020b7221 */ /* 0x002fc80000000100 */
[C---:B------:R-:W-:Y:S01]  /*0a50*/  FMUL R17, R11.reuse, R11 ;  /* 0x0000000b0b117220 */ /* 0x040fe20000400000 */
[----:B------:R-:W-:Y:S01]  /*0a60*/  FFMA R2, R11, R16, R2 ;  /* 0x000000100b027223 */ /* 0x000fe20000000002 */
[----:B------:R-:W-:Y:S01]  /*0a70*/  @!P1 FMUL R10, R10, 16777216 ;  /* 0x4b8000000a0a9820 */ /* 0x000fe20000400000 */
[----:B--2---:R-:W-:Y:S01]  /*0a80*/  FADD R9, R8, R9 ;  /* 0x0000000908097221 */ /* 0x004fe20000000000 */
[----:B------:R-:W-:Y:S02]  /*0a90*/  FMUL R17, R4, R17 ;  /* 0x0000001104117220 */ /* 0x000fe40000400000 */
[----:B------:R-:W0:Y:S02]  /*0aa0*/  SHFL.BFLY PT, R11, R2, 0x2, 0x1f ;  /* 0x0c401f00020b7f89 */ /* 0x000e2400000e0000 */
[----:B------:R-:W-:Y:S01]  /*0ab0*/  FFMA R9, R16, R17, R9 ;  /* 0x0000001110097223 */ /* 0x000fe20000000009 */
[----:B------:R-:W1:Y:S01]  /*0ac0*/  MUFU.RCP R10, R10 ;  /* 0x0000000a000a7308 */ /* 0x000e620000001000 */
[----:B------:R-:W-:-:S03]  /*0ad0*/  FSEL R7, R7, R6, P0 ;  /* 0x0000000607077208 */ /* 0x000fc60000000000 */
[----:B------:R-:W2:Y:S02]  /*0ae0*/  SHFL.BFLY PT, R8, R9, 0x2, 0x1f ;  /* 0x0c401f0009087f89 */ /* 0x000ea400000e0000 */
[----:B------:R-:W-:Y:S01]  /*0af0*/  @!P1 FMUL R7, R7, 16777216 ;  /* 0x4b80000007079820 */ /* 0x000fe20000400000 */
[C---:B------:R-:W-:Y:S01]  /*0b00*/  FADD R4, R0.reuse, R0 ;  /* 0x0000000000047221 */ /* 0x040fe20000000000 */
[----:B------:R-:W-:Y:S02]  /*0b10*/  FSETP.NEU.AND P0, PT, R0, RZ, PT ;  /* 0x000000ff0000720b */ /* 0x000fe40003f0d000 */
[----:B-1----:R-:W-:Y:S02]  /*0b20*/  FMUL R7, R10, R7 ;  /* 0x000000070a077220 */ /* 0x002fe40000400000 */
[----:B------:R-:W-:-:S03]  /*0b30*/  FSETP.GEU.AND P1, PT, |R4|, 1.175494350822287508e-38, PT ;  /* 0x008000000400780b */ /* 0x000fc60003f2e200 */
[----:B------:R-:W-:Y:S01]  /*0b40*/  FSEL R7, R7, RZ, P0 ;  /* 0x000000ff07077208 */ /* 0x000fe20000000000 */
[----:B0-----:R-:W-:Y:S01]  /*0b50*/  FADD R11, -R2, R11 ;  /* 0x0000000b020b7221 */ /* 0x001fe20000000100 */
[C---:B------:R-:W-:Y:S01]  /*0b60*/  FMUL R19, R4.reuse, 0.25 ;  /* 0x3e80000004137820 */ /* 0x040fe20000400000 */
[----:B------:R-:W-:Y:S02]  /*0b70*/  FSETP.GT.AND P0, PT, |R4|, 8.50705917302346158658e+37, PT ;  /* 0x7e8000000400780b */ /* 0x000fe40003f04200 */
[C---:B------:R-:W-:Y:S01]  /*0b80*/  FMUL R17, R11.reuse, R11 ;  /* 0x0000000b0b117220 */ /* 0x040fe20000400000 */
[----:B------:R-:W-:Y:S01]  /*0b90*/  FFMA R2, R11, R7, R2 ;  /* 0x000000070b027223 */ /* 0x000fe20000000002 */
[----:B------:R-:W-:Y:S01]  /*0ba0*/  FSEL R19, R19, R4, P0 ;  /* 0x0000000413137208 */ /* 0x000fe20000000000 */
[----:B--2---:R-:W-:Y:S01]  /*0bb0*/  FADD R8, R9, R8 ;  /* 0x0000000809087221 */ /* 0x004fe20000000000 */
[----:B------:R-:W-:Y:S02]  /*0bc0*/  FMUL R17, R6, R17 ;  /* 0x0000001106117220 */ /* 0x000fe40000400000 */
[----:B------:R-:W0:Y:S01]  /*0bd0*/  SHFL.BFLY PT, R9, R2, 0x1, 0x1f ;  /* 0x0c201f0002097f89 */ /* 0x000e2200000e0000 */
[----:B------:R-:W-:Y:S01]  /*0be0*/  @!P1 FMUL R19, R19, 16777216 ;  /* 0x4b80000013139820 */ /* 0x000fe20000400000 */
[----:B------:R-:W-:-:S05]  /*0bf0*/  FFMA R8, R7, R17, R8 ;  /* 0x0000001107087223 */ /* 0x000fca0000000008 */
[----:B------:R-:W1:Y:S01]  /*0c00*/  SHFL.BFLY PT, R7, R8, 0x1, 0x1f ;  /* 0x0c201f0008077f89 */ /* 0x000e6200000e0000 */
[----:B------:R-:W2:Y:S01]  /*0c10*/  MUFU.RCP R19, R19 ;  /* 0x0000001300137308 */ /* 0x000ea20000001000 */
[----:B------:R-:W-:-:S05]  /*0c20*/  FSEL R6, R5, R0, P0 ;  /* 0x0000000005067208 */ /* 0x000fca0000000000 */
[----:B------:R-:W-:Y:S01]  /*0c30*/  @!P1 FMUL R6, R6, 16777216 ;  /* 0x4b80000006069820 */ /* 0x000fe20000400000 */
[----:B------:R-:W-:Y:S02]  /*0c40*/  FSETP.NEU.AND P0, PT, R4, RZ, PT ;  /* 0x000000ff0400720b */ /* 0x000fe40003f0d000 */
[----:B------:R-:W-:Y:S01]  /*0c50*/  LOP3.LUT P1, RZ, R21, 0x1f, RZ, 0xc0, !PT ;  /* 0x0000001f15ff7812 */ /* 0x000fe2000782c0ff */
[----:B--2---:R-:W-:Y:S01]  /*0c60*/  FMUL R6, R19, R6 ;  /* 0x0000000613067220 */ /* 0x004fe20000400000 */
[----:B0-----:R-:W-:-:S04]  /*0c70*/  FADD R9, -R2, R9 ;  /* 0x0000000902097221 */ /* 0x001fc80000000100 */
[C---:B------:R-:W-:Y:S01]  /*0c80*/  FMUL R5, R9.reuse, R9 ;  /* 0x0000000909057220 */ /* 0x040fe20000400000 */
[----:B------:R-:W-:Y:S02]  /*0c90*/  FSEL R6, R6, RZ, P0 ;  /* 0x000000ff06067208 */ /* 0x000fe40000000000 */
[----:B------:R-:W-:Y:S01]  /*0ca0*/  SHF.R.U32.HI R10, RZ, 0x3, R21 ;  /* 0x00000003ff0a7819 */ /* 0x000fe20000011615 */
[----:B-1----:R-:W-:Y:S01]  /*0cb0*/  FADD R7, R8, R7 ;  /* 0x0000000708077221 */ /* 0x002fe20000000000 */
[----:B------:R-:W-:Y:S01]  /*0cc0*/  FMUL R5, R0, R5 ;  /* 0x0000000500057220 */ /* 0x000fe20000400000 */
[----:B------:R-:W-:Y:S01]  /*0cd0*/  FFMA R2, R9, R6, R2 ;  /* 0x0000000609027223 */ /* 0x000fe20000000002 */
[----:B------:R-:W-:Y:S02]  /*0ce0*/  LOP3.LUT R11, R10, 0x3c, RZ, 0xc0, !PT ;  /* 0x0000003c0a0b7812 */ /* 0x000fe400078ec0ff */
[----:B------:R-:W-:-:S03]  /*0cf0*/  FFMA R6, R6, R5, R7 ;  /* 0x0000000506067223 */ /* 0x000fc60000000007 */
[----:B------:R-:W-:Y:S04]  /*0d00*/  @!P1 STS [R11+UR4+0x80], R4 ;  /* 0x000080040b009988 */ /* 0x000fe80008000804 */
[----:B------:R-:W-:Y:S04]  /*0d10*/  @!P1 STS [R11+UR4], R2 ;  /* 0x000000020b009988 */ /* 0x000fe80008000804 */
[----:B------:R-:W-:Y:S01]  /*0d20*/  @!P1 STS [R11+UR4+0x40], R6 ;  /* 0x000040060b009988 */ /* 0x000fe20008000804 */
[----:B------:R-:W-:Y:S01]  /*0d30*/  BAR.SYNC.DEFER_BLOCKING 0x0 ;  /* 0x0000000000007b1d */ /* 0x000fe20000010000 */
[----:B------:R-:W-:-:S13]  /*0d40*/  ISETP.GE.AND P2, PT, R21, 0x10, PT ;  /* 0x000000101500780c */ /* 0x000fda0003f46270 */
[----:B------:R-:W0:Y:S04]  /*0d50*/  @!P2 LDS R14, [R13+UR4+0x80] ;  /* 0x000080040d0ea984 */ /* 0x000e280008000800 */
[----:B------:R-:W-:Y:S04]  /*0d60*/  @!P2 LDS R12, [R13+UR4] ;  /* 0x000000040d0ca984 */ /* 0x000fe80008000800 */
[----:B------:R-:W-:Y:S04]  /*0d70*/  @!P2 LDS R15, [R13+UR4+0x40] ;  /* 0x000040040d0fa984 */ /* 0x000fe80008000800 */
[----:B0-----:R-:W0:Y:S02]  /*0d80*/  SHFL.BFLY PT, R9, R14, 0x8, 0x1f ;  /* 0x0d001f000e097f89 */ /* 0x001e2400000e0000 */
[----:B0-----:R-:W-:-:S05]  /*0d90*/  FADD R0, R14, R9 ;  /* 0x000000090e007221 */ /* 0x001fca0000000000 */
[C---:B------:R-:W-:Y:S01]  /*0da0*/  FSETP.GEU.AND P1, PT, |R0|.reuse, 1.175494350822287508e-38, PT ;  /* 0x008000000000780b */ /* 0x040fe20003f2e200 */
[C---:B------:R-:W-:Y:S01]  /*0db0*/  FMUL R7, R0.reuse, 0.25 ;  /* 0x3e80000000077820 */ /* 0x040fe20000400000 */
[----:B------:R-:W-:Y:S01]  /*0dc0*/  FSETP.GT.AND P0, PT, |R0|, 8.50705917302346158658e+37, PT ;  /* 0x7e8000000000780b */ /* 0x000fe20003f04200 */
[----:B------:R-:W0:Y:S03]  /*0dd0*/  SHFL.BFLY PT, R5, R0, 0x4, 0x1f ;  /* 0x0c801f0000057f89 */ /* 0x000e2600000e0000 */
[----:B------:R-:W-:Y:S02]  /*0de0*/  FSEL R6, R7, R0, P0 ;  /* 0x0000000007067208 */ /* 0x000fe40000000000 */
[----:B------:R-:W1:Y:S05]  /*0df0*/  SHFL.BFLY PT, R7, R12, 0x8, 0x1f ;  /* 0x0d001f000c077f89 */ /* 0x000e6a00000e0000 */
[----:B------:R-:W-:-:S06]  /*0e00*/  @!P1 FMUL R6, R6, 16777216 ;  /* 0x4b80000006069820 */ /* 0x000fcc0000400000 */
[----:B------:R-:W2:Y:S01]  /*0e10*/  MUFU.RCP R6, R6 ;  /* 0x0000000600067308 */ /* 0x000ea20000001000 */
[----:B------:R-:W3:Y:S01]  /*0e20*/  SHFL.BFLY PT, R4, R15, 0x8, 0x1f ;  /* 0x0d001f000f047f89 */ /* 0x000ee200000e0000 */
[----:B------:R-:W-:-:S04]  /*0e30*/  @P0 FMUL R9, R9, 0.25 ;  /* 0x3e80000009090820 */ /* 0x000fc80000400000 */
[----:B------:R-:W-:Y:S01]  /*0e40*/  @!P1 FMUL R9, R9, 16777216 ;  /* 0x4b80000009099820 */ /* 0x000fe20000400000 */
[C---:B0-----:R-:W-:Y:S01]  /*0e50*/  FADD R2, R0.reuse, R5 ;  /* 0x0000000500027221 */ /* 0x041fe20000000000 */
[----:B------:R-:W-:-:S04]  /*0e60*/  FSETP.NEU.AND P1, PT, R0, RZ, PT ;  /* 0x000000ff0000720b */ /* 0x000fc80003f2d000 */
[----:B------:R-:W-:Y:S01]  /*0e70*/  FSETP.GEU.AND P2, PT, |R2|, 1.175494350822287508e-38, PT ;  /* 0x008000000200780b */ /* 0x000fe20003f4e200 */
[----:B--2---:R-:W-:Y:S01]  /*0e80*/  FMUL R8, R6, R9 ;  /* 0x0000000906087220 */ /* 0x004fe20000400000 */
[----:B-1----:R-:W-:Y:S01]  /*0e90*/  FADD R9, -R12, R7 ;  /* 0x000000070c097221 */ /* 0x002fe20000000100 */
[C---:B------:R-:W-:Y:S01]  /*0ea0*/  FMUL R17, R2.reuse, 0.25 ;  /* 0x3e80000002117820 */ /* 0x040fe20000400000 */
[----:B------:R-:W0:Y:S01]  /*0eb0*/  SHFL.BFLY PT, R7, R2, 0x2, 0x1f ;  /* 0x0c401f0002077f89 */ /* 0x000e2200000e0000 */
[----:B------:R-:W-:Y:S02]  /*0ec0*/  FSETP.GT.AND P0, PT, |R2|, 8.50705917302346158658e+37, PT ;  /* 0x7e8000000200780b */ /* 0x000fe40003f04200 */
[----:B------:R-:W-:Y:S01]  /*0ed0*/  FSEL R8, R8, RZ, P1 ;  /* 0x000000ff08087208 */ /* 0x000fe20000800000 */
[----:B------:R-:W-:Y:S01]  /*0ee0*/  FMUL R11, R9, R9 ;  /* 0x00000009090b7220 */ /* 0x000fe20000400000 */
[----:B------:R-:W-:-:S03]  /*0ef0*/  FSEL R17, R17, R2, P0 ;  /* 0x0000000211117208 */ /* 0x000fc60000000000 */
[----:B------:R-:W-:Y:S01]  /*0f00*/  FFMA R9, R9, R8, R12 ;  /* 0x0000000809097223 */ /* 0x000fe2000000000c */
[----:B---3--:R-:W-:Y:S01]  /*0f10*/  FADD R15, R15, R4 ;  /* 0x000000040f0f7221 */ /* 0x008fe20000000000 */
[----:B------:R-:W-:Y:S01]  /*0f20*/  @!P2 FMUL R17, R17, 16777216 ;  /* 0x4b8000001111a820 */ /* 0x000fe20000400000 */
[----:B------:R-:W-:Y:S02]  /*0f30*/  FMUL R11, R14, R11 ;  /* 0x0000000b0e0b7220 */ /* 0x000fe40000400000 */
[----:B------:R-:W1:Y:S01]  /*0f40*/  SHFL.BFLY PT, R6, R9, 0x4, 0x1f ;  /* 0x0c801f0009067f89 */ /* 0x000e6200000e0000 */
[----:B------:R-:W2:Y:S01]  /*0f50*/  MUFU.RCP R10, R17 ;  /* 0x00000011000a7308 */ /* 0x000ea20000001000 */
[----:B------:R-:W-:Y:S01]  /*0f60*/  FFMA R11, R8, R11, R15 ;  /* 0x0000000b080b7223 */ /* 0x000fe2000000000f */
[----:B------:R-:W-:-:S04]  /*0f70*/  @P0 FMUL R5, R5, 0.25 ;  /* 0x3e80000005050820 */ /* 0x000fc80000400000 */
[----:B------:R-:W3:Y:S01]  /*0f80*/  SHFL.BFLY PT, R8, R11, 0x4, 0x1f ;  /* 0x0c801f000b087f89 */ /* 0x000ee200000e0000 */
[----:B------:R-:W-:Y:S01]  /*0f90*/  @!P2 FMUL R5, R5, 16777216 ;  /* 0x4b8000000505a820 */ /* 0x000fe20000400000 */
[C---:B0-----:R-:W-:Y:S01]  /*0fa0*/  FADD R4, R2.reuse, R7 ;  /* 0x0000000702047221 */ /* 0x041fe20000000000 */
[----:B------:R-:W-:-:S04]  /*0fb0*/  FSETP.NEU.AND P1, PT, R2, RZ, PT ;  /* 0x000000ff0200720b */ /* 0x000fc80003f2d000 */
[----:B------:R-:W-:Y:S01]  /*0fc0*/  FSETP.GEU.AND P2, PT, |R4|, 1.175494350822287508e-38, PT ;  /* 0x008000000400780b */ /* 0x000fe20003f4e200 */
[----:B--2---:R-:W-:Y:S01]  /*0fd0*/  FMUL R10, R10, R5 ;  /* 0x000000050a0a7220 */ /* 0x004fe20000400000 */
[C---:B------:R-:W-:Y:S01]  /*0fe0*/  FMUL R5, R4.reuse, 0.25 ;  /* 0x3e80000004057820 */ /* 0x040fe20000400000 */
[----:B------:R-:W-:-:S03]  /*0ff0*/  FSETP.GT.AND P0, PT, |R4|, 8.50705917302346158658e+37, PT ;  /* 0x7e8000000400780b */ /* 0x000fc60003f04200 */
[----:B------:R-:W-:Y:S01]  /*1000*/  FSEL R10, R10, RZ, P1 ;  /* 0x000000ff0a0a7208 */ /* 0x000fe20000800000 */
[----:B-1----:R-:W-:Y:S01]  /*1010*/  FADD R6, -R9, R6 ;  /* 0x0000000609067221 */ /* 0x002fe20000000100 */
[----:B------:R-:W-:-:S03]  /*1020*/  FSEL R12, R5, R4, P0 ;  /* 0x00000004050c7208 */ /* 0x000fc60000000000 */
[C---:B------:R-:W-:Y:S01]  /*1030*/  FMUL R15, R6.reuse, R6 ;  /* 0x00000006060f7220 */ /* 0x040fe20000400000 */
[----:B------:R-:W-:Y:S01]  /*1040*/  FFMA R6, R6, R10, R9 ;  /* 0x0000000a06067223 */ /* 0x000fe20000000009 */
[----:B------:R-:W-:Y:S01]  /*1050*/  @!P2 FMUL R12, R12, 16777216 ;  /* 0x4b8000000c0ca820 */ /* 0x000fe20000400000 */
[----:B------:R-:W0:Y:S01]  /*1060*/  SHFL.BFLY PT, R5, R4, 0x1, 0x1f ;  /* 0x0c201f0004057f89 */ /* 0x000e2200000e0000 */
[----:B---3--:R-:W-:Y:S01]  /*1070*/  FADD R11, R11, R8 ;  /* 0x000000080b0b7221 */ /* 0x008fe20000000000 */
[----:B------:R-:W-:Y:S02]  /*1080*/  FMUL R15, R0, R15 ;  /* 0x0000000f000f7220 */ /* 0x000fe40000400000 */
[----:B------:R-:W1:Y:S01]  /*1090*/  SHFL.BFLY PT, R9, R6, 0x2, 0x1f ;  /* 0x0c401f0006097f89 */ /* 0x000e6200000e0000 */
[----:B------:R-:W2:Y:S01]  /*10a0*/  MUFU.RCP R12, R12 ;  /* 0x0000000c000c7308 */ /* 0x000ea20000001000 */
[----:B------:R-:W-:Y:S01]  /*10b0*/  FFMA R11, R10, R15, R11 ;  /* 0x0000000f0a0b7223 */ /* 0x000fe2000000000b */
[----:B------:R-:W-:-:S04]  /*10c0*/  @P0 FMUL R7, R7, 0.25 ;  /* 0x3e80000007070820 */ /* 0x000fc80000400000 */
[----:B------:R-:W3:Y:S01]  /*10d0*/  SHFL.BFLY PT, R8, R11, 0x2, 0x1f ;  /* 0x0c401f000b087f89 */ /* 0x000ee200000e0000 */
[----:B------:R-:W-:Y:S01]  /*10e0*/  @!P2 FMUL R7, R7, 16777216 ;  /* 0x4b8000000707a820 */ /* 0x000fe20000400000 */
[----:B------:R-:W-:-:S03]  /*10f0*/  FSETP.NEU.AND P0, PT, R4, RZ, PT ;  /* 0x000000ff0400720b */ /* 0x000fc60003f0d000 */
[----:B--2---:R-:W-:Y:S01]  /*1100*/  FMUL R7, R12, R7 ;  /* 0x000000070c077220 */ /* 0x004fe20000400000 */
[----:B0-----:R-:W-:-:S04]  /*1110*/  FADD R0, R4, R5 ;  /* 0x0000000504007221 */ /* 0x001fc80000000000 */
[----:B------:R-:W-:Y:S01]  /*1120*/  FSEL R7, R7, RZ, P0 ;  /* 0x000000ff07077208 */ /* 0x000fe20000000000 */
[----:B-1----:R-:W-:Y:S01]  /*1130*/  FADD R9, -R6, R9 ;  /* 0x0000000906097221 */ /* 0x002fe20000000100 */
[C---:B------:R-:W-:Y:S01]  /*1140*/  FSETP.GEU.AND P1, PT, |R0|.reuse, 1.175494350822287508e-38, PT ;  /* 0x008000000000780b */ /* 0x040fe20003f2e200 */
[C---:B------:R-:W-:Y:S02]  /*1150*/  FMUL R15, R0.reuse, 0.25 ;  /* 0x3e800000000f7820 */ /* 0x040fe40000400000 */
[C---:B------:R-:W-:Y:S01]  /*1160*/  FFMA R6, R9.reuse, R7, R6 ;  /* 0x0000000709067223 */ /* 0x040fe20000000006 */
[----:B------:R-:W-:Y:S01]  /*1170*/  FMUL R9, R9, R9 ;  /* 0x0000000909097220 */ /* 0x000fe20000400000 */
[----:B------:R-:W-:Y:S01]  /*1180*/  FSETP.GT.AND P0, PT, |R0|, 8.50705917302346158658e+37, PT ;  /* 0x7e8000000000780b */ /* 0x000fe20003f04200 */
[----:B---3--:R-:W-:Y:S02]  /*1190*/  FADD R8, R11, R8 ;  /* 0x000000080b087221 */ /* 0x008fe40000000000 */
[----:B------:R-:W-:Y:S01]  /*11a0*/  FMUL R9, R2, R9 ;  /* 0x0000000902097220 */ /* 0x000fe20000400000 */
[----:B------:R-:W0:Y:S01]  /*11b0*/  SHFL.BFLY PT, R11, R6, 0x1, 0x1f ;  /* 0x0c201f00060b7f89 */ /* 0x000e2200000e0000 */
[----:B------:R-:W-:-:S02]  /*11c0*/  FSEL R15, R15, R0, P0 ;  /* 0x000000000f0f7208 */ /* 0x000fc40000000000 */
[----:B------:R-:W-:-:S03]  /*11d0*/  FFMA R8, R7, R9, R8 ;  /* 0x0000000907087223 */ /* 0x000fc60000000008 */
[----:B------:R-:W-:Y:S02]  /*11e0*/  @!P1 FMUL R15, R15, 16777216 ;  /* 0x4b8000000f0f9820 */ /* 0x000fe40000400000 */
[----:B------:R-:W1:Y:S02]  /*11f0*/  SHFL.BFLY PT, R7, R8, 0x1, 0x1f ;  /* 0x0c201f0008077f89 */ /* 0x000e6400000e0000 */
[----:B------:R-:W2:Y:S01]  /*1200*/  MUFU.RCP R2, R15 ;  /* 0x0000000f00027308 */ /* 0x000ea20000001000 */
[----:B------:R-:W-:Y:S01]  /*1210*/  @P0 FMUL R5, R5, 0.25 ;  /* 0x3e80000005050820 */ /* 0x000fe20000400000 */
[----:B------:R-:W-:-:S03]  /*1220*/  LOP3.LUT P0, RZ, R21, 0xf, RZ, 0xc0, !PT ;  /* 0x0000000f15ff7812 */ /* 0x000fc6000780c0ff */
[----:B------:R-:W-:Y:S01]  /*1230*/  @!P1 FMUL R5, R5, 16777216 ;  /* 0x4b80000005059820 */ /* 0x000fe20000400000 */
[----:B------:R-:W-:Y:S02]  /*1240*/  FSETP.NEU.AND P1, PT, R0, RZ, PT ;  /* 0x000000ff0000720b */ /* 0x000fe40003f2d000 */
[----:B------:R-:W-:Y:S01]  /*1250*/  ISETP.LT.AND P0, PT, R21, 0x10, !P0 ;  /* 0x000000101500780c */ /* 0x000fe20004701270 */
[----:B0-----:R-:W-:Y:S01]  /*1260*/  FADD R11, -R6, R11 ;  /* 0x0000000b060b7221 */ /* 0x001fe20000000100 */
[----:B--2---:R-:W-:-:S03]  /*1270*/  FMUL R2, R2, R5 ;  /* 0x0000000502027220 */ /* 0x004fc60000400000 */
[----:B------:R-:W-:Y:S02]  /*1280*/  FMUL R5, R11, R11 ;  /* 0x0000000b0b057220 */ /* 0x000fe40000400000 */
[----:B------:R-:W-:Y:S01]  /*1290*/  FSEL R2, R2, RZ, P1 ;  /* 0x000000ff02027208 */ /* 0x000fe20000800000 */
[----:B-1----:R-:W-:Y:S01]  /*12a0*/  FADD R7, R8, R7 ;  /* 0x0000000708077221 */ /* 0x002fe20000000000 */
[----:B------:R-:W-:-:S03]  /*12b0*/  FMUL R5, R4, R5 ;  /* 0x0000000504057220 */ /* 0x000fc60000400000 */
[----:B------:R-:W-:Y:S01]  /*12c0*/  FFMA R8, R11, R2, R6 ;  /* 0x000000020b087223 */ /* 0x000fe20000000006 */
[----:B------:R-:W-:Y:S01]  /*12d0*/  FFMA R2, R2, R5, R7 ;  /* 0x0000000502027223 */ /* 0x000fe20000000007 */
[----:B------:R-:W-:Y:S01]  /*12e0*/  @P0 STS [R13+UR4+0x80], R0 ;  /* 0x000080000d000988 */ /* 0x000fe20008000804 */
[----:B------:R-:W0:Y:S03]  /*12f0*/  LDC.64 R4, c[0x0][0x220] ;  /* 0x00008800ff047b82 */ /* 0x000e260000000a00 */
[----:B------:R-:W-:Y:S04]  /*1300*/  @P0 STS [R13+UR4], R8 ;  /* 0x000000080d000988 */ /* 0x000fe80008000804 */
[----:B------:R-:W-:Y:S01]  /*1310*/  @P0 STS [R13+UR4+0x40], R2 ;  /* 0x000040020d000988 */ /* 0x000fe20008000804 */
[----:B------:R-:W1:Y:S08]  /*1320*/  LDC.64 R6, c[0x0][0x210] ;  /* 0x00008400ff067b82 */ /* 0x000e700000000a00 */
[----:B------:R-:W-:Y:S01]  /*1330*/  BAR.SYNC.DEFER_BLOCKING 0x0 ;  /* 0x0000000000007b1d */ /* 0x000fe20000010000 */
[----:B------:R-:W-:-:S05]  /*1340*/  LOP3.LUT P0, RZ, R21, 0x1ff, RZ, 0xc0, !PT ;  /* 0x000001ff15ff7812 */ /* 0x000fca000780c0ff */
[----:B------:R-:W2:Y:S01]  /*1350*/  LDS R9, [UR4] ;  /* 0x00000004ff097984 */ /* 0x000ea20008000800 */
[----:B------:R-:W-:-:S03]  /*1360*/  ISETP.LT.AND P0, PT, R3, 0x40, !P0 ;  /* 0x000000400300780c */ /* 0x000fc60004701270 */
[----:B------:R-:W3:Y:S01]  /*1370*/  LDS R10, [UR4+0x40] ;  /* 0x00004004ff0a7984 */ /* 0x000ee20008000800 */
[----:B0-----:R-:W-:Y:S01]  /*1380*/  IMAD.WIDE R4, R3, 0x4, R4 ;  /* 0x0000000403047825 */ /* 0x001fe200078e0204 */
[----:B------:R-:W-:-:S08]  /*1390*/  MOV R11, 0x39800000 ;  /* 0x39800000000b7802 */ /* 0x000fd00000000f00 */
[----:B--2---:R1:W-:Y:S01]  /*13a0*/  @P0 STG.E desc[UR6][R4.64], R9 ;  /* 0x0000000904000986 */ /* 0x0043e2000c101906 */
[----:B---3--:R-:W-:Y:S01]  /*13b0*/  FFMA R10, R10, R11, 9.9999997473787516356e-06 ;  /* 0x3727c5ac0a0a7423 */ /* 0x008fe2000000000b */
[----:B------:R-:W-:Y:S06]  /*13c0*/  BAR.SYNC.DEFER_BLOCKING 0x0 ;  /* 0x0000000000007b1d */ /* 0x000fec0000010000 */
[----:B-1----:R-:W-:Y:S05]  /*13d0*/  @!P0 EXIT ;  /* 0x000000000000894d */ /* 0x002fea0003800000 */
[----:B------:R-:W0:Y:S01]  /*13e0*/  MUFU.RSQ R5, R10 ;  /* 0x0000000a00057308 */ /* 0x000e220000001400 */
[----:B------:R-:W-:-:S05]  /*13f0*/  IMAD.WIDE R2, R3, 0x4, R6 ;  /* 0x0000000403027825 */ /* 0x000fca00078e0206 */
[----:B0-----:R-:W-:Y:S01]  /*1400*/  STG.E desc[UR6][R2.64], R5 ;  /* 0x0000000502007986 */ /* 0x001fe2000c101906 */
[----:B------:R-:W-:Y:S05]  /*1410*/  EXIT ;  /* 0x000000000000794d */ /* 0x000fea0003800000 */
.L_x_0:
[----:B------:R-:W-:-:S00]  /*1420*/  BRA `(.L_x_0) ;  /* 0xfffffffc00fc7947 */ /* 0x000fc0000383ffff */
[----:B------:R-:W-:-:S00]  /*1430*/  NOP ;  /* 0x0000000000007918 */ /* 0x000fc00000000000 */
        /* <DEDUP_REMOVED lines=12> */
.L_x_1:


//--------------------- .nv.global.init           --------------------------
	.section	.nv.global.init,"aw",@progbits
.nv.global.init:
	.type		_$_str,@object
	.size		_$_str,(.L_0 - _$_str)
_$_str:
        /*0000*/ 	.byte	0x5f, 0x5f, 0x43, 0x55, 0x44, 0x41, 0x5f, 0x46, 0x54, 0x5a, 0x00
.L_0:


//--------------------- .nv.shared.triton_red_fused_native_group_norm_12 --------------------------
	.section	.nv.shared.triton_red_fused_native_group_norm_12,"aw",@nobits
	.sectionflags	@""
	.align	16
	.zero		1024


//--------------------- .nv.constant0.triton_red_fused_native_group_norm_12 --------------------------
	.section	.nv.constant0.triton_red_fused_native_group_norm_12,"a",@progbits
	.sectionflags	@""
	.align	4
.nv.constant0.triton_red_fused_native_group_norm_12:
	.zero		560
